//
// Generated by NVIDIA NVVM Compiler
//
// Compiler Build ID: CL-36424714
// Cuda compilation tools, release 13.0, V13.0.88
// Based on NVVM 20.0.0
//

.version 9.0
.target sm_100
.address_size 64

	// .globl	_Z18ConvolutionRowwisePKfPfiiii

.visible .entry _Z18ConvolutionRowwisePKfPfiiii(
	.param .u64 .ptr .align 1 _Z18ConvolutionRowwisePKfPfiiii_param_0,
	.param .u64 .ptr .align 1 _Z18ConvolutionRowwisePKfPfiiii_param_1,
	.param .u32 _Z18ConvolutionRowwisePKfPfiiii_param_2,
	.param .u32 _Z18ConvolutionRowwisePKfPfiiii_param_3,
	.param .u32 _Z18ConvolutionRowwisePKfPfiiii_param_4,
	.param .u32 _Z18ConvolutionRowwisePKfPfiiii_param_5
)
{
	.reg .pred 	%p<10>;
	.reg .b32 	%r<31>;
	.reg .b32 	%f<148>;
	.reg .b64 	%rd<87>;

	ld.param.u64 	%rd45, [_Z18ConvolutionRowwisePKfPfiiii_param_0];
	ld.param.u64 	%rd46, [_Z18ConvolutionRowwisePKfPfiiii_param_1];
	ld.param.u32 	%r17, [_Z18ConvolutionRowwisePKfPfiiii_param_4];
	ld.param.u32 	%r18, [_Z18ConvolutionRowwisePKfPfiiii_param_5];
	cvta.to.global.u64 	%rd47, %rd46;
	cvta.to.global.u64 	%rd1, %rd45;
	mov.u32 	%r19, %ctaid.x;
	mul.lo.s32 	%r20, %r18, %r19;
	mul.wide.u32 	%rd48, %r20, 4;
	add.s64 	%rd85, %rd47, %rd48;
	mul.lo.s32 	%r1, %r18, %r17;
	mul.wide.s32 	%rd49, %r1, 4;
	add.s64 	%rd84, %rd85, %rd49;
	add.s64 	%rd86, %rd84, %rd49;
	mul.lo.s32 	%r2, %r17, %r19;
	mul.wide.u32 	%rd50, %r2, 4;
	add.s64 	%rd5, %rd1, %rd50;
	ld.global.f32 	%f139, [%rd5];
	ld.global.f32 	%f146, [%rd5+4];
	ld.global.f32 	%f137, [%rd5+8];
	setp.lt.s32 	%p1, %r17, 4;
	mov.f32 	%f145, %f139;
	mov.f32 	%f147, %f137;
	@%p1 bra 	$L__BB0_13;
	add.s32 	%r3, %r17, -3;
	add.s32 	%r22, %r17, -4;
	and.b32  	%r4, %r3, 7;
	setp.lt.u32 	%p2, %r22, 7;
	mov.b32 	%r29, 3;
	@%p2 bra 	$L__BB0_5;
	and.b32  	%r24, %r3, -8;
	neg.s32 	%r27, %r24;
	mul.wide.s32 	%rd7, %r1, 8;
	add.s64 	%rd53, %rd50, %rd1;
	add.s64 	%rd64, %rd53, 20;
	mov.b32 	%r26, 0;
$L__BB0_3:
	.pragma "nounroll";
	add.s64 	%rd54, %rd85, %rd49;
	add.s64 	%rd55, %rd85, %rd7;
	add.f32 	%f37, %f139, %f146;
	add.f32 	%f38, %f37, %f137;
	st.global.f32 	[%rd85], %f38;
	sub.f32 	%f39, %f139, %f146;
	add.f32 	%f40, %f39, %f137;
	st.global.f32 	[%rd54], %f40;
	sub.f32 	%f41, %f37, %f137;
	st.global.f32 	[%rd55], %f41;
	ld.global.f32 	%f42, [%rd64+-8];
	add.f32 	%f43, %f146, %f137;
	add.f32 	%f44, %f43, %f42;
	st.global.f32 	[%rd85+4], %f44;
	sub.f32 	%f45, %f146, %f137;
	add.f32 	%f46, %f45, %f42;
	st.global.f32 	[%rd54+4], %f46;
	sub.f32 	%f47, %f43, %f42;
	st.global.f32 	[%rd55+4], %f47;
	ld.global.f32 	%f48, [%rd64+-4];
	add.f32 	%f49, %f137, %f42;
	add.f32 	%f50, %f49, %f48;
	st.global.f32 	[%rd85+8], %f50;
	sub.f32 	%f51, %f137, %f42;
	add.f32 	%f52, %f51, %f48;
	st.global.f32 	[%rd54+8], %f52;
	sub.f32 	%f53, %f49, %f48;
	st.global.f32 	[%rd55+8], %f53;
	ld.global.f32 	%f54, [%rd64];
	add.f32 	%f55, %f42, %f48;
	add.f32 	%f56, %f55, %f54;
	st.global.f32 	[%rd85+12], %f56;
	sub.f32 	%f57, %f42, %f48;
	add.f32 	%f58, %f57, %f54;
	st.global.f32 	[%rd54+12], %f58;
	sub.f32 	%f59, %f55, %f54;
	st.global.f32 	[%rd55+12], %f59;
	ld.global.f32 	%f60, [%rd64+4];
	add.f32 	%f61, %f48, %f54;
	add.f32 	%f62, %f61, %f60;
	st.global.f32 	[%rd85+16], %f62;
	sub.f32 	%f63, %f48, %f54;
	add.f32 	%f64, %f63, %f60;
	st.global.f32 	[%rd54+16], %f64;
	sub.f32 	%f65, %f61, %f60;
	st.global.f32 	[%rd55+16], %f65;
	ld.global.f32 	%f66, [%rd64+8];
	add.f32 	%f67, %f54, %f60;
	add.f32 	%f68, %f67, %f66;
	st.global.f32 	[%rd85+20], %f68;
	sub.f32 	%f69, %f54, %f60;
	add.f32 	%f70, %f69, %f66;
	st.global.f32 	[%rd54+20], %f70;
	sub.f32 	%f71, %f67, %f66;
	st.global.f32 	[%rd55+20], %f71;
	ld.global.f32 	%f139, [%rd64+12];
	add.f32 	%f72, %f60, %f66;
	add.f32 	%f73, %f72, %f139;
	st.global.f32 	[%rd85+24], %f73;
	sub.f32 	%f74, %f60, %f66;
	add.f32 	%f75, %f74, %f139;
	st.global.f32 	[%rd54+24], %f75;
	sub.f32 	%f76, %f72, %f139;
	st.global.f32 	[%rd55+24], %f76;
	ld.global.f32 	%f146, [%rd64+16];
	add.f32 	%f77, %f66, %f139;
	add.f32 	%f78, %f77, %f146;
	st.global.f32 	[%rd85+28], %f78;
	add.s64 	%rd85, %rd85, 32;
	sub.f32 	%f79, %f66, %f139;
	add.f32 	%f80, %f79, %f146;
	st.global.f32 	[%rd54+28], %f80;
	sub.f32 	%f81, %f77, %f146;
	st.global.f32 	[%rd55+28], %f81;
	ld.global.f32 	%f137, [%rd64+20];
	add.s32 	%r27, %r27, 8;
	add.s32 	%r26, %r26, 8;
	add.s64 	%rd64, %rd64, 32;
	setp.ne.s32 	%p3, %r27, 0;
	@%p3 bra 	$L__BB0_3;
	add.s32 	%r29, %r26, 3;
	add.s64 	%rd84, %rd85, %rd49;
	add.s64 	%rd86, %rd85, %rd7;
	mov.f32 	%f145, %f139;
	mov.f32 	%f147, %f137;
$L__BB0_5:
	setp.eq.s32 	%p4, %r4, 0;
	@%p4 bra 	$L__BB0_13;
	and.b32  	%r12, %r3, 3;
	setp.lt.u32 	%p5, %r4, 4;
	@%p5 bra 	$L__BB0_8;
	add.f32 	%f83, %f139, %f146;
	add.f32 	%f84, %f83, %f137;
	st.global.f32 	[%rd85], %f84;
	sub.f32 	%f85, %f139, %f146;
	add.f32 	%f86, %f85, %f137;
	st.global.f32 	[%rd84], %f86;
	sub.f32 	%f87, %f83, %f137;
	st.global.f32 	[%rd86], %f87;
	mul.wide.u32 	%rd57, %r29, 4;
	add.s64 	%rd58, %rd5, %rd57;
	ld.global.f32 	%f88, [%rd58];
	add.f32 	%f89, %f146, %f137;
	add.f32 	%f90, %f89, %f88;
	st.global.f32 	[%rd85+4], %f90;
	sub.f32 	%f91, %f146, %f137;
	add.f32 	%f92, %f91, %f88;
	st.global.f32 	[%rd84+4], %f92;
	sub.f32 	%f93, %f89, %f88;
	st.global.f32 	[%rd86+4], %f93;
	ld.global.f32 	%f145, [%rd58+4];
	add.f32 	%f94, %f137, %f88;
	add.f32 	%f95, %f94, %f145;
	st.global.f32 	[%rd85+8], %f95;
	sub.f32 	%f96, %f137, %f88;
	add.f32 	%f97, %f96, %f145;
	st.global.f32 	[%rd84+8], %f97;
	sub.f32 	%f98, %f94, %f145;
	st.global.f32 	[%rd86+8], %f98;
	ld.global.f32 	%f146, [%rd58+8];
	add.f32 	%f99, %f88, %f145;
	add.f32 	%f100, %f99, %f146;
	st.global.f32 	[%rd85+12], %f100;
	sub.f32 	%f101, %f88, %f145;
	add.f32 	%f102, %f101, %f146;
	st.global.f32 	[%rd84+12], %f102;
	sub.f32 	%f103, %f99, %f146;
	st.global.f32 	[%rd86+12], %f103;
	add.s64 	%rd84, %rd84, 16;
	add.s64 	%rd85, %rd85, 16;
	add.s64 	%rd86, %rd86, 16;
	ld.global.f32 	%f147, [%rd58+12];
	add.s32 	%r29, %r29, 4;
	mov.f32 	%f137, %f147;
	mov.f32 	%f139, %f145;
$L__BB0_8:
	setp.eq.s32 	%p6, %r12, 0;
	@%p6 bra 	$L__BB0_13;
	setp.eq.s32 	%p7, %r12, 1;
	mov.f32 	%f147, %f137;
	@%p7 bra 	$L__BB0_11;
	add.f32 	%f105, %f139, %f146;
	add.f32 	%f106, %f105, %f137;
	st.global.f32 	[%rd85], %f106;
	sub.f32 	%f107, %f139, %f146;
	add.f32 	%f108, %f107, %f137;
	st.global.f32 	[%rd84], %f108;
	sub.f32 	%f109, %f105, %f137;
	st.global.f32 	[%rd86], %f109;
	mul.wide.u32 	%rd60, %r29, 4;
	add.s64 	%rd61, %rd5, %rd60;
	ld.global.f32 	%f25, [%rd61];
	add.f32 	%f110, %f146, %f137;
	add.f32 	%f111, %f110, %f25;
	st.global.f32 	[%rd85+4], %f111;
	sub.f32 	%f112, %f146, %f137;
	add.f32 	%f113, %f112, %f25;
	st.global.f32 	[%rd84+4], %f113;
	sub.f32 	%f114, %f110, %f25;
	st.global.f32 	[%rd86+4], %f114;
	add.s64 	%rd84, %rd84, 8;
	add.s64 	%rd85, %rd85, 8;
	add.s64 	%rd86, %rd86, 8;
	ld.global.f32 	%f147, [%rd61+4];
	add.s32 	%r29, %r29, 2;
	mov.f32 	%f146, %f25;
	mov.f32 	%f139, %f137;
$L__BB0_11:
	and.b32  	%r25, %r3, 1;
	setp.eq.b32 	%p8, %r25, 1;
	not.pred 	%p9, %p8;
	mov.f32 	%f145, %f137;
	@%p9 bra 	$L__BB0_13;
	add.f32 	%f115, %f139, %f146;
	add.f32 	%f116, %f115, %f147;
	st.global.f32 	[%rd85], %f116;
	add.s64 	%rd85, %rd85, 4;
	sub.f32 	%f117, %f139, %f146;
	add.f32 	%f118, %f117, %f147;
	st.global.f32 	[%rd84], %f118;
	add.s64 	%rd84, %rd84, 4;
	sub.f32 	%f119, %f115, %f147;
	st.global.f32 	[%rd86], %f119;
	add.s64 	%rd86, %rd86, 4;
	mul.wide.u32 	%rd62, %r29, 4;
	add.s64 	%rd63, %rd5, %rd62;
	ld.global.f32 	%f32, [%rd63];
	mov.f32 	%f145, %f146;
	mov.f32 	%f146, %f147;
	mov.f32 	%f147, %f32;
$L__BB0_13:
	add.f32 	%f120, %f145, %f146;
	add.f32 	%f121, %f120, %f147;
	st.global.f32 	[%rd85], %f121;
	sub.f32 	%f122, %f145, %f146;
	add.f32 	%f123, %f122, %f147;
	st.global.f32 	[%rd84], %f123;
	sub.f32 	%f124, %f120, %f147;
	st.global.f32 	[%rd86], %f124;
	ret;

}


// ===== COMPILED SASS (sm_100) =====

	.target	sm_100

	.elftype	@"ET_EXEC"


//--------------------- .note.nv.tkinfo           --------------------------
	.section	.note.nv.tkinfo,"",@"SHT_NOTE"
	.sectionflags	@"SHF_NOTE_NV_TKINFO"
	.tkinfo
        /*0018*/ 	.word	0x00000002
        /*0030*/ 	.string	""
        /*0030*/ 	.string	"ptxas"
        /*0030*/ 	.string	"Cuda compilation tools, release 13.0, V13.0.88"
        /*0030*/ 	.string	"Build cuda_13.0.r13.0/compiler.36424714_0"
        /*0030*/ 	.string	"-arch sm_100 -m 64 "



//--------------------- .note.nv.cuinfo           --------------------------
	.section	.note.nv.cuinfo,"",@"SHT_NOTE"
	.sectionflags	@"SHF_NOTE_NV_CUINFO"
        /*0018*/ 	.short	0x0002
        /*001a*/ 	.short	0x0064
        /*001c*/ 	.short	0x0082
	.zero		2


//--------------------- .nv.info                  --------------------------
	.section	.nv.info,"",@"SHT_CUDA_INFO"
	.align	4


	//----- nvinfo : EIATTR_REGCOUNT
	.align		4
        /*0000*/ 	.byte	0x04, 0x2f
        /*0002*/ 	.short	(.L_1 - .L_0)
	.align		4
.L_0:
        /*0004*/ 	.word	index@(_Z18ConvolutionRowwisePKfPfiiii)
        /*0008*/ 	.word	0x00000020


	//----- nvinfo : EIATTR_FRAME_SIZE
	.align		4
.L_1:
        /*000c*/ 	.byte	0x04, 0x11
        /*000e*/ 	.short	(.L_3 - .L_2)
	.align		4
.L_2:
        /*0010*/ 	.word	index@(_Z18ConvolutionRowwisePKfPfiiii)
        /*0014*/ 	.word	0x00000000


	//----- nvinfo : EIATTR_MIN_STACK_SIZE
	.align		4
.L_3:
        /*0018*/ 	.byte	0x04, 0x12
        /*001a*/ 	.short	(.L_5 - .L_4)
	.align		4
.L_4:
        /*001c*/ 	.word	index@(_Z18ConvolutionRowwisePKfPfiiii)
        /*0020*/ 	.word	0x00000000
.L_5:


//--------------------- .nv.compat                --------------------------
	.section	.nv.compat,"",@"SHT_CUDA_COMPAT_INFO"
	.align	4
        /*0000*/ 	.byte	0x02, 0x09, 0x00, 0x00, 0x02, 0x02, 0x01, 0x00, 0x02, 0x05, 0x05, 0x00, 0x03, 0x07, 0x01, 0x01
        /*0010*/ 	.byte	0x02, 0x03, 0x00, 0x00, 0x02, 0x06, 0x01, 0x00, 0x04, 0x0b, 0x08, 0x00, 0x09, 0x00, 0x00, 0x00
        /*0020*/ 	.byte	0x00, 0x00, 0x00, 0x00


//--------------------- .nv.info._Z18ConvolutionRowwisePKfPfiiii --------------------------
	.section	.nv.info._Z18ConvolutionRowwisePKfPfiiii,"",@"SHT_CUDA_INFO"
	.sectionflags	@""
	.align	4


	//----- nvinfo : EIATTR_CUDA_API_VERSION
	.align		4
        /*0000*/ 	.byte	0x04, 0x37
        /*0002*/ 	.short	(.L_7 - .L_6)
.L_6:
        /*0004*/ 	.word	0x00000082


	//----- nvinfo : EIATTR_KPARAM_INFO
	.align		4
.L_7:
        /*0008*/ 	.byte	0x04, 0x17
        /*000a*/ 	.short	(.L_9 - .L_8)
.L_8:
        /*000c*/ 	.word	0x00000000
        /*0010*/ 	.short	0x0005
        /*0012*/ 	.short	0x001c
        /*0014*/ 	.byte	0x00, 0xf0, 0x11, 0x00


	//----- nvinfo : EIATTR_KPARAM_INFO
	.align		4
.L_9:
        /*0018*/ 	.byte	0x04, 0x17
        /*001a*/ 	.short	(.L_11 - .L_10)
.L_10:
        /*001c*/ 	.word	0x00000000
        /*0020*/ 	.short	0x0004
        /*0022*/ 	.short	0x0018
        /*0024*/ 	.byte	0x00, 0xf0, 0x11, 0x00


	//----- nvinfo : EIATTR_KPARAM_INFO
	.align		4
.L_11:
        /*0028*/ 	.byte	0x04, 0x17
        /*002a*/ 	.short	(.L_13 - .L_12)
.L_12:
        /*002c*/ 	.word	0x00000000
        /*0030*/ 	.short	0x0003
        /*0032*/ 	.short	0x0014
        /*0034*/ 	.byte	0x00, 0xf0, 0x11, 0x00


	//----- nvinfo : EIATTR_KPARAM_INFO
	.align		4
.L_13:
        /*0038*/ 	.byte	0x04, 0x17
        /*003a*/ 	.short	(.L_15 - .L_14)
.L_14:
        /*003c*/ 	.word	0x00000000
        /*0040*/ 	.short	0x0002
        /*0042*/ 	.short	0x0010
        /*0044*/ 	.byte	0x00, 0xf0, 0x11, 0x00


	//----- nvinfo : EIATTR_KPARAM_INFO
	.align		4
.L_15:
        /*0048*/ 	.byte	0x04, 0x17
        /*004a*/ 	.short	(.L_17 - .L_16)
.L_16:
        /*004c*/ 	.word	0x00000000
        /*0050*/ 	.short	0x0001
        /*0052*/ 	.short	0x0008
        /*0054*/ 	.byte	0x00, 0xf5, 0x21, 0x00


	//----- nvinfo : EIATTR_KPARAM_INFO
	.align		4
.L_17:
        /*0058*/ 	.byte	0x04, 0x17
        /*005a*/ 	.short	(.L_19 - .L_18)
.L_18:
        /*005c*/ 	.word	0x00000000
        /*0060*/ 	.short	0x0000
        /*0062*/ 	.short	0x0000
        /*0064*/ 	.byte	0x00, 0xf5, 0x21, 0x00


	//----- nvinfo : EIATTR_SPARSE_MMA_MASK
	.align		4
.L_19:
        /*0068*/ 	.byte	0x03, 0x50
        /*006a*/ 	.short	0x0000


	//----- nvinfo : EIATTR_MAXREG_COUNT
	.align		4
        /*006c*/ 	.byte	0x03, 0x1b
        /*006e*/ 	.short	0x00ff


	//----- nvinfo : EIATTR_MERCURY_ISA_VERSION
	.align		4
        /*0070*/ 	.byte	0x03, 0x5f
        /*0072*/ 	.short	0x0101


	//----- nvinfo : EIATTR_VRC_CTA_INIT_COUNT
	.align		4
        /*0074*/ 	.byte	0x02, 0x4a
	.zero		1
	.zero		1


	//----- nvinfo : EIATTR_EXIT_INSTR_OFFSETS
	.align		4
        /*0078*/ 	.byte	0x04, 0x1c
        /*007a*/ 	.short	(.L_21 - .L_20)


	//   ....[0]....
.L_20:
        /*007c*/ 	.word	0x00000fe0


	//----- nvinfo : EIATTR_CBANK_PARAM_SIZE
	.align		4
.L_21:
        /*0080*/ 	.byte	0x03, 0x19
        /*0082*/ 	.short	0x0020


	//----- nvinfo : EIATTR_PARAM_CBANK
	.align		4
        /*0084*/ 	.byte	0x04, 0x0a
        /*0086*/ 	.short	(.L_23 - .L_22)
	.align		4
.L_22:
        /*0088*/ 	.word	index@(.nv.constant0._Z18ConvolutionRowwisePKfPfiiii)
        /*008c*/ 	.short	0x0380
        /*008e*/ 	.short	0x0020


	//----- nvinfo : EIATTR_SW_WAR
	.align		4
.L_23:
        /*0090*/ 	.byte	0x04, 0x36
        /*0092*/ 	.short	(.L_25 - .L_24)
.L_24:
        /*0094*/ 	.word	0x00000008
.L_25:


//--------------------- .nv.callgraph             --------------------------
	.section	.nv.callgraph,"",@"SHT_CUDA_CALLGRAPH"
	.align	4
	.sectionentsize	8
	.align		4
        /*0000*/ 	.word	0x00000000
	.align		4
        /*0004*/ 	.word	0xffffffff
	.align		4
        /*0008*/ 	.word	0x00000000
	.align		4
        /*000c*/ 	.word	0xfffffffe
	.align		4
        /*0010*/ 	.word	0x00000000
	.align		4
        /*0014*/ 	.word	0xfffffffd
	.align		4
        /*0018*/ 	.word	0x00000000
	.align		4
        /*001c*/ 	.word	0xfffffffc


//--------------------- .text._Z18ConvolutionRowwisePKfPfiiii --------------------------
	.section	.text._Z18ConvolutionRowwisePKfPfiiii,"ax",@progbits
	.align	128
        .global         _Z18ConvolutionRowwisePKfPfiiii
        .type           _Z18ConvolutionRowwisePKfPfiiii,@function
        .size           _Z18ConvolutionRowwisePKfPfiiii,(.L_x_6 - _Z18ConvolutionRowwisePKfPfiiii)
        .other          _Z18ConvolutionRowwisePKfPfiiii,@"STO_CUDA_ENTRY STV_DEFAULT"
_Z18ConvolutionRowwisePKfPfiiii:
.text._Z18ConvolutionRowwisePKfPfiiii:
[----:B------:R-:W-:Y:S08]  /*0000*/  LDC R1, c[0x0][0x37c] ;  /* 0x0000df00ff017b82 */ /* 0x000ff00000000800 */
[----:B------:R-:W0:Y:S01]  /*0010*/  S2UR UR6, SR_CTAID.X ;  /* 0x00000000000679c3 */ /* 0x000e220000002500 */
[----:B------:R-:W1:Y:S07]  /*0020*/  LDCU.64 UR4, c[0x0][0x358] ;  /* 0x00006b00ff0477ac */ /* 0x000e6e0008000a00 */
[----:B------:R-:W0:Y:S08]  /*0030*/  LDC.64 R12, c[0x0][0x398] ;  /* 0x0000e600ff0c7b82 */ /* 0x000e300000000a00 */
[----:B------:R-:W2:Y:S01]  /*0040*/  LDC.64 R4, c[0x0][0x380] ;  /* 0x0000e000ff047b82 */ /* 0x000ea20000000a00 */
[----:B0-----:R-:W-:-:S04]  /*0050*/  IMAD R3, R12, UR6, RZ ;  /* 0x000000060c037c24 */ /* 0x001fc8000f8e02ff */
[----:B--2---:R-:W-:-:S03]  /*0060*/  IMAD.WIDE.U32 R4, R3, 0x4, R4 ;  /* 0x0000000403047825 */ /* 0x004fc600078e0004 */
[----:B------:R-:W0:Y:S02]  /*0070*/  LDC.64 R2, c[0x0][0x388] ;  /* 0x0000e200ff027b82 */ /* 0x000e240000000a00 */
[----:B-1----:R-:W2:Y:S01]  /*0080*/  LDG.E R17, desc[UR4][R4.64] ;  /* 0x0000000404117981 */ /* 0x002ea2000c1e1900 */
[C---:B------:R-:W-:Y:S01]  /*0090*/  IMAD R7, R13.reuse, UR6, RZ ;  /* 0x000000060d077c24 */ /* 0x040fe2000f8e02ff */
[----:B------:R-:W-:Y:S01]  /*00a0*/  ISETP.GE.AND P0, PT, R12, 0x4, PT ;  /* 0x000000040c00780c */ /* 0x000fe20003f06270 */
[----:B------:R-:W-:Y:S01]  /*00b0*/  IMAD R15, R13, R12, RZ ;  /* 0x0000000c0d0f7224 */ /* 0x000fe200078e02ff */
[----:B------:R1:W5:Y:S04]  /*00c0*/  LDG.E R14, desc[UR4][R4.64+0x8] ;  /* 0x00000804040e7981 */ /* 0x000368000c1e1900 */
[----:B------:R1:W5:Y:S01]  /*00d0*/  LDG.E R0, desc[UR4][R4.64+0x4] ;  /* 0x0000040404007981 */ /* 0x000362000c1e1900 */
[----:B0-----:R-:W-:-:S04]  /*00e0*/  IMAD.WIDE.U32 R2, R7, 0x4, R2 ;  /* 0x0000000407027825 */ /* 0x001fc800078e0002 */
[----:B------:R-:W-:-:S04]  /*00f0*/  IMAD.WIDE R8, R15, 0x4, R2 ;  /* 0x000000040f087825 */ /* 0x000fc800078e0202 */
[----:B------:R-:W-:Y:S01]  /*0100*/  IMAD.WIDE R6, R15, 0x4, R8 ;  /* 0x000000040f067825 */ /* 0x000fe200078e0208 */
[----:B--2---:R-:W-:Y:S01]  /*0110*/  MOV R21, R17 ;  /* 0x0000001100157202 */ /* 0x004fe20000000f00 */
[----:B-1----:R-:W-:Y:S06]  /*0120*/  @!P0 BRA `(.L_x_0) ;  /* 0x0000000c008c8947 */ /* 0x002fec0003800000 */
[C---:B------:R-:W-:Y:S01]  /*0130*/  IADD3 R10, PT, PT, R12.reuse, -0x4, RZ ;  /* 0xfffffffc0c0a7810 */ /* 0x040fe20007ffe0ff */
[----:B------:R-:W-:Y:S01]  /*0140*/  HFMA2 R19, -RZ, RZ, 0, 1.78813934326171875e-07 ;  /* 0x00000003ff137431 */ /* 0x000fe200000001ff */
[----:B------:R-:W-:Y:S02]  /*0150*/  IADD3 R12, PT, PT, R12, -0x3, RZ ;  /* 0xfffffffd0c0c7810 */ /* 0x000fe40007ffe0ff */
[----:B------:R-:W-:Y:S02]  /*0160*/  ISETP.GE.U32.AND P0, PT, R10, 0x7, PT ;  /* 0x000000070a00780c */ /* 0x000fe40003f06070 */
[----:B-----5:R-:W-:Y:S02]  /*0170*/  MOV R13, R14 ;  /* 0x0000000e000d7202 */ /* 0x020fe40000000f00 */
[----:B------:R-:W-:-:S09]  /*0180*/  LOP3.LUT R20, R12, 0x7, RZ, 0xc0, !PT ;  /* 0x000000070c147812 */ /* 0x000fd200078ec0ff */
[----:B------:R-:W-:Y:S05]  /*0190*/  @!P0 BRA `(.L_x_1) ;  /* 0x0000000400808947 */ /* 0x000fea0003800000 */
[----:B------:R-:W-:Y:S02]  /*01a0*/  IADD3 R22, P0, PT, R4, 0x14, RZ ;  /* 0x0000001404167810 */ /* 0x000fe40007f1e0ff */
[----:B------:R-:W-:Y:S02]  /*01b0*/  LOP3.LUT R16, R12, 0xfffffff8, RZ, 0xc0, !PT ;  /* 0xfffffff80c107812 */ /* 0x000fe400078ec0ff */
[----:B------:R-:W-:Y:S02]  /*01c0*/  MOV R14, RZ ;  /* 0x000000ff000e7202 */ /* 0x000fe40000000f00 */
[----:B------:R-:W-:Y:S02]  /*01d0*/  IADD3 R16, PT, PT, -R16, RZ, RZ ;  /* 0x000000ff10107210 */ /* 0x000fe40007ffe1ff */
[----:B------:R-:W-:-:S07]  /*01e0*/  IADD3.X R27, PT, PT, RZ, R5, RZ, P0, !PT ;  /* 0x00000005ff1b7210 */ /* 0x000fce00007fe4ff */
.L_x_2:
[C-C-:B-1----:R-:W-:Y:S01]  /*01f0*/  FADD R6, R0.reuse, R17.reuse ;  /* 0x0000001100067221 */ /* 0x142fe20000000000 */
[----:B------:R-:W-:Y:S01]  /*0200*/  FADD R10, -R0, R17 ;  /* 0x00000011000a7221 */ /* 0x000fe20000000100 */
[----:B------:R-:W-:-:S04]  /*0210*/  IMAD.WIDE R8, R15, 0x4, R2 ;  /* 0x000000040f087825 */ /* 0x000fc800078e0202 */
[--C-:B-----5:R-:W-:Y:S01]  /*0220*/  FADD R7, R6, R13.reuse ;  /* 0x0000000d06077221 */ /* 0x120fe20000000000 */
[----:B------:R-:W-:Y:S01]  /*0230*/  FADD R17, R10, R13 ;  /* 0x0000000d0a117221 */ /* 0x000fe20000000000 */
[----:B------:R-:W-:-:S04]  /*0240*/  IMAD.WIDE R10, R15, 0x8, R2 ;  /* 0x000000080f0a7825 */ /* 0x000fc800078e0202 */
[----:B------:R-:W-:Y:S01]  /*0250*/  FADD R19, R6, -R13 ;  /* 0x8000000d06137221 */ /* 0x000fe20000000000 */
[----:B------:R-:W-:Y:S01]  /*0260*/  MOV R6, R22 ;  /* 0x0000001600067202 */ /* 0x000fe20000000f00 */
[----:B------:R0:W-:Y:S04]  /*0270*/  STG.E desc[UR4][R2.64], R7 ;  /* 0x0000000702007986 */ /* 0x0001e8000c101904 */
[----:B------:R1:W-:Y:S04]  /*0280*/  STG.E desc[UR4][R8.64], R17 ;  /* 0x0000001108007986 */ /* 0x0003e8000c101904 */
[----:B------:R2:W-:Y:S01]  /*0290*/  STG.E desc[UR4][R10.64], R19 ;  /* 0x000000130a007986 */ /* 0x0005e2000c101904 */
[----:B0-----:R-:W-:-:S05]  /*02a0*/  MOV R7, R27 ;  /* 0x0000001b00077202 */ /* 0x001fca0000000f00 */
[----:B------:R-:W3:Y:S01]  /*02b0*/  LDG.E R18, desc[UR4][R6.64+-0x8] ;  /* 0xfffff80406127981 */ /* 0x000ee2000c1e1900 */
[C-C-:B------:R-:W-:Y:S01]  /*02c0*/  FADD R21, R13.reuse, R0.reuse ;  /* 0x000000000d157221 */ /* 0x140fe20000000000 */
[----:B------:R-:W-:-:S03]  /*02d0*/  FADD R25, -R13, R0 ;  /* 0x000000000d197221 */ /* 0x000fc60000000100 */
[C---:B---3--:R-:W-:Y:S01]  /*02e0*/  FADD R23, R18.reuse, R21 ;  /* 0x0000001512177221 */ /* 0x048fe20000000000 */
[C---:B------:R-:W-:Y:S01]  /*02f0*/  FADD R25, R18.reuse, R25 ;  /* 0x0000001912197221 */ /* 0x040fe20000000000 */
[----:B------:R-:W-:-:S03]  /*0300*/  FADD R21, -R18, R21 ;  /* 0x0000001512157221 */ /* 0x000fc60000000100 */
[----:B------:R-:W-:Y:S04]  /*0310*/  STG.E desc[UR4][R2.64+0x4], R23 ;  /* 0x0000041702007986 */ /* 0x000fe8000c101904 */
[----:B------:R-:W-:Y:S04]  /*0320*/  STG.E desc[UR4][R8.64+0x4], R25 ;  /* 0x0000041908007986 */ /* 0x000fe8000c101904 */
[----:B------:R0:W-:Y:S04]  /*0330*/  STG.E desc[UR4][R10.64+0x4], R21 ;  /* 0x000004150a007986 */ /* 0x0001e8000c101904 */
[----:B-1----:R-:W3:Y:S01]  /*0340*/  LDG.E R17, desc[UR4][R6.64+-0x4] ;  /* 0xfffffc0406117981 */ /* 0x002ee2000c1e1900 */
[C-C-:B------:R-:W-:Y:S01]  /*0350*/  FADD R0, R18.reuse, R13.reuse ;  /* 0x0000000d12007221 */ /* 0x140fe20000000000 */
[----:B------:R-:W-:-:S03]  /*0360*/  FADD R22, -R18, R13 ;  /* 0x0000000d12167221 */ /* 0x000fc60000000100 */
[C---:B---3--:R-:W-:Y:S01]  /*0370*/  FADD R13, R17.reuse, R0 ;  /* 0x00000000110d7221 */ /* 0x048fe20000000000 */
[C---:B--2---:R-:W-:Y:S01]  /*0380*/  FADD R19, R17.reuse, R22 ;  /* 0x0000001611137221 */ /* 0x044fe20000000000 */
[----:B------:R-:W-:-:S03]  /*0390*/  FADD R27, -R17, R0 ;  /* 0x00000000111b7221 */ /* 0x000fc60000000100 */
[----:B------:R1:W-:Y:S04]  /*03a0*/  STG.E desc[UR4][R2.64+0x8], R13 ;  /* 0x0000080d02007986 */ /* 0x0003e8000c101904 */
[----:B------:R2:W-:Y:S04]  /*03b0*/  STG.E desc[UR4][R8.64+0x8], R19 ;  /* 0x0000081308007986 */ /* 0x0005e8000c101904 */
[----:B------:R3:W-:Y:S04]  /*03c0*/  STG.E desc[UR4][R10.64+0x8], R27 ;  /* 0x0000081b0a007986 */ /* 0x0007e8000c101904 */
[----:B------:R-:W4:Y:S01]  /*03d0*/  LDG.E R0, desc[UR4][R6.64] ;  /* 0x0000000406007981 */ /* 0x000f22000c1e1900 */
[C-C-:B0-----:R-:W-:Y:S01]  /*03e0*/  FADD R21, R18.reuse, R17.reuse ;  /* 0x0000001112157221 */ /* 0x141fe20000000000 */
[----:B------:R-:W-:-:S03]  /*03f0*/  FADD R25, R18, -R17 ;  /* 0x8000001112197221 */ /* 0x000fc60000000000 */
[C---:B----4-:R-:W-:Y:S01]  /*0400*/  FADD R23, R0.reuse, R21 ;  /* 0x0000001500177221 */ /* 0x050fe20000000000 */
[C---:B------:R-:W-:Y:S01]  /*0410*/  FADD R25, R0.reuse, R25 ;  /* 0x0000001900197221 */ /* 0x040fe20000000000 */
[----:B------:R-:W-:-:S03]  /*0420*/  FADD R21, -R0, R21 ;  /* 0x0000001500157221 */ /* 0x000fc60000000100 */
[----:B------:R-:W-:Y:S04]  /*0430*/  STG.E desc[UR4][R2.64+0xc], R23 ;  /* 0x00000c1702007986 */ /* 0x000fe8000c101904 */
[----:B------:R-:W-:Y:S04]  /*0440*/  STG.E desc[UR4][R8.64+0xc], R25 ;  /* 0x00000c1908007986 */ /* 0x000fe8000c101904 */
[----:B------:R0:W-:Y:S04]  /*0450*/  STG.E desc[UR4][R10.64+0xc], R21 ;  /* 0x00000c150a007986 */ /* 0x0001e8000c101904 */
[----:B-1----:R-:W4:Y:S01]  /*0460*/  LDG.E R13, desc[UR4][R6.64+0x4] ;  /* 0x00000404060d7981 */ /* 0x002f22000c1e1900 */
[C-C-:B------:R-:W-:Y:S01]  /*0470*/  FADD R18, R17.reuse, R0.reuse ;  /* 0x0000000011127221 */ /* 0x140fe20000000000 */
[----:B------:R-:W-:-:S03]  /*0480*/  FADD R22, R17, -R0 ;  /* 0x8000000011167221 */ /* 0x000fc60000000000 */
[C---:B----4-:R-:W-:Y:S01]  /*0490*/  FADD R17, R13.reuse, R18 ;  /* 0x000000120d117221 */ /* 0x050fe20000000000 */
[C---:B--2---:R-:W-:Y:S01]  /*04a0*/  FADD R19, R13.reuse, R22 ;  /* 0x000000160d137221 */ /* 0x044fe20000000000 */
[----:B---3--:R-:W-:-:S03]  /*04b0*/  FADD R27, -R13, R18 ;  /* 0x000000120d1b7221 */ /* 0x008fc60000000100 */
        /* <DEDUP_REMOVED lines=18> */
[----:B------:R-:W-:Y:S04]  /*05e0*/  STG.E desc[UR4][R2.64+0x18], R13 ;  /* 0x0000180d02007986 */ /* 0x000fe8000c101904 */
[----:B------:R1:W-:Y:S04]  /*05f0*/  STG.E desc[UR4][R8.64+0x18], R19 ;  /* 0x0000181308007986 */ /* 0x0003e8000c101904 */
[----:B------:R2:W-:Y:S04]  /*0600*/  STG.E desc[UR4][R10.64+0x18], R27 ;  /* 0x0000181b0a007986 */ /* 0x0005e8000c101904 */
[----:B------:R-:W3:Y:S01]  /*0610*/  LDG.E R0, desc[UR4][R6.64+0x10] ;  /* 0x0000100406007981 */ /* 0x000ee2000c1e1900 */
[----:B------:R-:W-:Y:S01]  /*0620*/  IADD3 R16, PT, PT, R16, 0x8, RZ ;  /* 0x0000000810107810 */ /* 0x000fe20007ffe0ff */
[C-C-:B0-----:R-:W-:Y:S01]  /*0630*/  FADD R21, R18.reuse, R17.reuse ;  /* 0x0000001112157221 */ /* 0x141fe20000000000 */
[----:B------:R-:W-:-:S02]  /*0640*/  FADD R25, R18, -R17 ;  /* 0x8000001112197221 */ /* 0x000fc40000000000 */
[----:B------:R-:W-:Y:S02]  /*0650*/  ISETP.NE.AND P0, PT, R16, RZ, PT ;  /* 0x000000ff1000720c */ /* 0x000fe40003f05270 */
[----:B------:R-:W-:Y:S02]  /*0660*/  IADD3 R18, P1, PT, R2, 0x20, RZ ;  /* 0x0000002002127810 */ /* 0x000fe40007f3e0ff */
[----:B------:R-:W-:Y:S02]  /*0670*/  IADD3 R22, P2, PT, R6, 0x20, RZ ;  /* 0x0000002006167810 */ /* 0x000fe40007f5e0ff */
[----:B-1----:R-:W-:Y:S02]  /*0680*/  IADD3.X R19, PT, PT, RZ, R3, RZ, P1, !PT ;  /* 0x00000003ff137210 */ /* 0x002fe40000ffe4ff */
[----:B--2---:R-:W-:Y:S02]  /*0690*/  IADD3.X R27, PT, PT, RZ, R7, RZ, P2, !PT ;  /* 0x00000007ff1b7210 */ /* 0x004fe400017fe4ff */
[----:B------:R-:W-:Y:S01]  /*06a0*/  IADD3 R14, PT, PT, R14, 0x8, RZ ;  /* 0x000000080e0e7810 */ /* 0x000fe20007ffe0ff */
[C---:B---3--:R-:W-:Y:S01]  /*06b0*/  FADD R23, R0.reuse, R21 ;  /* 0x0000001500177221 */ /* 0x048fe20000000000 */
[C---:B------:R-:W-:Y:S01]  /*06c0*/  FADD R25, R0.reuse, R25 ;  /* 0x0000001900197221 */ /* 0x040fe20000000000 */
[----:B------:R-:W-:-:S03]  /*06d0*/  FADD R21, -R0, R21 ;  /* 0x0000001500157221 */ /* 0x000fc60000000100 */
[----:B------:R0:W-:Y:S04]  /*06e0*/  STG.E desc[UR4][R2.64+0x1c], R23 ;  /* 0x00001c1702007986 */ /* 0x0001e8000c101904 */
[----:B------:R1:W-:Y:S04]  /*06f0*/  STG.E desc[UR4][R8.64+0x1c], R25 ;  /* 0x00001c1908007986 */ /* 0x0003e8000c101904 */
[----:B------:R1:W-:Y:S04]  /*0700*/  STG.E desc[UR4][R10.64+0x1c], R21 ;  /* 0x00001c150a007986 */ /* 0x0003e8000c101904 */
[----:B------:R1:W5:Y:S01]  /*0710*/  LDG.E R13, desc[UR4][R6.64+0x14] ;  /* 0x00001404060d7981 */ /* 0x000362000c1e1900 */
[----:B0-----:R-:W-:-:S02]  /*0720*/  MOV R2, R18 ;  /* 0x0000001200027202 */ /* 0x001fc40000000f00 */
[----:B------:R-:W-:Y:S01]  /*0730*/  MOV R3, R19 ;  /* 0x0000001300037202 */ /* 0x000fe20000000f00 */
[----:B------:R-:W-:Y:S06]  /*0740*/  @P0 BRA `(.L_x_2) ;  /* 0xfffffff800a80947 */ /* 0x000fec000383ffff */
[----:B------:R-:W-:Y:S01]  /*0750*/  IADD3 R19, PT, PT, R14, 0x3, RZ ;  /* 0x000000030e137810 */ /* 0x000fe20007ffe0ff */
[C-C-:B-1----:R-:W-:Y:S01]  /*0760*/  IMAD.WIDE R8, R15.reuse, 0x4, R2.reuse ;  /* 0x000000040f087825 */ /* 0x142fe200078e0202 */
[----:B------:R-:W-:Y:S02]  /*0770*/  MOV R21, R17 ;  /* 0x0000001100157202 */ /* 0x000fe40000000f00 */
[----:B-----5:R-:W-:Y:S01]  /*0780*/  MOV R14, R13 ;  /* 0x0000000d000e7202 */ /* 0x020fe20000000f00 */
[----:B------:R-:W-:-:S07]  /*0790*/  IMAD.WIDE R6, R15, 0x8, R2 ;  /* 0x000000080f067825 */ /* 0x000fce00078e0202 */
.L_x_1:
[----:B------:R-:W-:-:S13]  /*07a0*/  ISETP.NE.AND P0, PT, R20, RZ, PT ;  /* 0x000000ff1400720c */ /* 0x000fda0003f05270 */
[----:B------:R-:W-:Y:S05]  /*07b0*/  @!P0 BRA `(.L_x_0) ;  /* 0x0000000400e88947 */ /* 0x000fea0003800000 */
[----:B------:R-:W-:Y:S02]  /*07c0*/  ISETP.GE.U32.AND P1, PT, R20, 0x4, PT ;  /* 0x000000041400780c */ /* 0x000fe40003f26070 */
[----:B------:R-:W-:-:S04]  /*07d0*/  LOP3.LUT R16, R12, 0x3, RZ, 0xc0, !PT ;  /* 0x000000030c107812 */ /* 0x000fc800078ec0ff */
[----:B------:R-:W-:-:S07]  /*07e0*/  ISETP.NE.AND P0, PT, R16, RZ, PT ;  /* 0x000000ff1000720c */ /* 0x000fce0003f05270 */
[----:B------:R-:W-:Y:S06]  /*07f0*/  @!P1 BRA `(.L_x_3) ;  /* 0x0000000000cc9947 */ /* 0x000fec0003800000 */
[C-C-:B------:R-:W-:Y:S01]  /*0800*/  FADD R10, R17.reuse, R0.reuse ;  /* 0x00000000110a7221 */ /* 0x140fe20000000000 */
[----:B------:R-:W-:-:S03]  /*0810*/  FADD R14, R17, -R0 ;  /* 0x80000000110e7221 */ /* 0x000fc60000000000 */
[C---:B------:R-:W-:Y:S01]  /*0820*/  FADD R15, R13.reuse, R10 ;  /* 0x0000000a0d0f7221 */ /* 0x040fe20000000000 */
[C---:B------:R-:W-:Y:S01]  /*0830*/  FADD R17, R13.reuse, R14 ;  /* 0x0000000e0d117221 */ /* 0x040fe20000000000 */
[----:B------:R-:W-:Y:S01]  /*0840*/  FADD R21, -R13, R10 ;  /* 0x0000000a0d157221 */ /* 0x000fe20000000100 */
[----:B------:R-:W-:Y:S02]  /*0850*/  IMAD.WIDE.U32 R10, R19, 0x4, R4 ;  /* 0x00000004130a7825 */ /* 0x000fe400078e0004 */
[----:B------:R-:W-:Y:S04]  /*0860*/  STG.E desc[UR4][R2.64], R15 ;  /* 0x0000000f02007986 */ /* 0x000fe8000c101904 */
[----:B------:R0:W-:Y:S04]  /*0870*/  STG.E desc[UR4][R8.64], R17 ;  /* 0x0000001108007986 */ /* 0x0001e8000c101904 */
[----:B------:R1:W-:Y:S04]  /*0880*/  STG.E desc[UR4][R6.64], R21 ;  /* 0x0000001506007986 */ /* 0x0003e8000c101904 */
[----:B------:R-:W2:Y:S01]  /*0890*/  LDG.E R14, desc[UR4][R10.64] ;  /* 0x000000040a0e7981 */ /* 0x000ea2000c1e1900 */
[C-C-:B------:R-:W-:Y:S01]  /*08a0*/  FADD R23, R0.reuse, R13.reuse ;  /* 0x0000000d00177221 */ /* 0x140fe20000000000 */
[----:B------:R-:W-:-:S03]  /*08b0*/  FADD R27, R0, -R13 ;  /* 0x8000000d001b7221 */ /* 0x000fc60000000000 */
[C---:B--2---:R-:W-:Y:S01]  /*08c0*/  FADD R25, R14.reuse, R23 ;  /* 0x000000170e197221 */ /* 0x044fe20000000000 */
[C---:B------:R-:W-:Y:S01]  /*08d0*/  FADD R27, R14.reuse, R27 ;  /* 0x0000001b0e1b7221 */ /* 0x040fe20000000000 */
[----:B------:R-:W-:-:S03]  /*08e0*/  FADD R23, -R14, R23 ;  /* 0x000000170e177221 */ /* 0x000fc60000000100 */
[----:B------:R-:W-:Y:S04]  /*08f0*/  STG.E desc[UR4][R2.64+0x4], R25 ;  /* 0x0000041902007986 */ /* 0x000fe8000c101904 */
[----:B------:R-:W-:Y:S04]  /*0900*/  STG.E desc[UR4][R8.64+0x4], R27 ;  /* 0x0000041b08007986 */ /* 0x000fe8000c101904 */
[----:B------:R2:W-:Y:S04]  /*0910*/  STG.E desc[UR4][R6.64+0x4], R23 ;  /* 0x0000041706007986 */ /* 0x0005e8000c101904 */
[----:B0-----:R-:W3:Y:S01]  /*0920*/  LDG.E R17, desc[UR4][R10.64+0x4] ;  /* 0x000004040a117981 */ /* 0x001ee2000c1e1900 */
[C-C-:B------:R-:W-:Y:S01]  /*0930*/  FADD R0, R13.reuse, R14.reuse ;  /* 0x0000000e0d007221 */ /* 0x140fe20000000000 */
[----:B------:R-:W-:-:S03]  /*0940*/  FADD R18, R13, -R14 ;  /* 0x8000000e0d127221 */ /* 0x000fc60000000000 */
[C---:B---3--:R-:W-:Y:S01]  /*0950*/  FADD R13, R17.reuse, R0 ;  /* 0x00000000110d7221 */ /* 0x048fe20000000000 */
[C---:B------:R-:W-:Y:S01]  /*0960*/  FADD R15, R17.reuse, R18 ;  /* 0x00000012110f7221 */ /* 0x040fe20000000000 */
[----:B-1----:R-:W-:-:S03]  /*0970*/  FADD R21, -R17, R0 ;  /* 0x0000000011157221 */ /* 0x002fc60000000100 */
[----:B------:R-:W-:Y:S04]  /*0980*/  STG.E desc[UR4][R2.64+0x8], R13 ;  /* 0x0000080d02007986 */ /* 0x000fe8000c101904 */
[----:B------:R0:W-:Y:S04]  /*0990*/  STG.E desc[UR4][R8.64+0x8], R15 ;  /* 0x0000080f08007986 */ /* 0x0001e8000c101904 */
[----:B------:R-:W-:Y:S04]  /*09a0*/  STG.E desc[UR4][R6.64+0x8], R21 ;  /* 0x0000081506007986 */ /* 0x000fe8000c101904 */
[----:B------:R-:W3:Y:S01]  /*09b0*/  LDG.E R0, desc[UR4][R10.64+0x8] ;  /* 0x000008040a007981 */ /* 0x000ee2000c1e1900 */
[C-C-:B--2---:R-:W-:Y:S01]  /*09c0*/  FADD R23, R14.reuse, R17.reuse ;  /* 0x000000110e177221 */ /* 0x144fe20000000000 */
[----:B------:R-:W-:-:S03]  /*09d0*/  FADD R27, R14, -R17 ;  /* 0x800000110e1b7221 */ /* 0x000fc60000000000 */
[C---:B---3--:R-:W-:Y:S01]  /*09e0*/  FADD R25, R0.reuse, R23 ;  /* 0x0000001700197221 */ /* 0x048fe20000000000 */
[C---:B------:R-:W-:Y:S01]  /*09f0*/  FADD R27, R0.reuse, R27 ;  /* 0x0000001b001b7221 */ /* 0x040fe20000000000 */
[----:B------:R-:W-:-:S03]  /*0a00*/  FADD R23, -R0, R23 ;  /* 0x0000001700177221 */ /* 0x000fc60000000100 */
[----:B------:R-:W-:Y:S04]  /*0a10*/  STG.E desc[UR4][R2.64+0xc], R25 ;  /* 0x00000c1902007986 */ /* 0x000fe8000c101904 */
[----:B------:R1:W-:Y:S04]  /*0a20*/  STG.E desc[UR4][R8.64+0xc], R27 ;  /* 0x00000c1b08007986 */ /* 0x0003e8000c101904 */
[----:B------:R2:W-:Y:S04]  /*0a30*/  STG.E desc[UR4][R6.64+0xc], R23 ;  /* 0x00000c1706007986 */ /* 0x0005e8000c101904 */
[----:B------:R-:W3:Y:S01]  /*0a40*/  LDG.E R14, desc[UR4][R10.64+0xc] ;  /* 0x00000c040a0e7981 */ /* 0x000ee2000c1e1900 */
[----:B------:R-:W-:-:S02]  /*0a50*/  IADD3 R20, P2, PT, R2, 0x10, RZ ;  /* 0x0000001002147810 */ /* 0x000fc40007f5e0ff */
[----:B0-----:R-:W-:Y:S02]  /*0a60*/  IADD3 R15, P3, PT, R6, 0x10, RZ ;  /* 0x00000010060f7810 */ /* 0x001fe40007f7e0ff */
[----:B------:R-:W-:Y:S02]  /*0a70*/  IADD3 R22, P1, PT, R8, 0x10, RZ ;  /* 0x0000001008167810 */ /* 0x000fe40007f3e0ff */
[----:B------:R-:W-:Y:S02]  /*0a80*/  IADD3.X R29, PT, PT, RZ, R3, RZ, P2, !PT ;  /* 0x00000003ff1d7210 */ /* 0x000fe400017fe4ff */
[----:B------:R-:W-:Y:S02]  /*0a90*/  IADD3.X R18, PT, PT, RZ, R7, RZ, P3, !PT ;  /* 0x00000007ff127210 */ /* 0x000fe40001ffe4ff */
[----:B-1----:R-:W-:Y:S02]  /*0aa0*/  IADD3.X R9, PT, PT, RZ, R9, RZ, P1, !PT ;  /* 0x00000009ff097210 */ /* 0x002fe40000ffe4ff */
[----:B------:R-:W-:-:S02]  /*0ab0*/  IADD3 R19, PT, PT, R19, 0x4, RZ ;  /* 0x0000000413137810 */ /* 0x000fc40007ffe0ff */
[----:B------:R-:W-:Y:S02]  /*0ac0*/  MOV R21, R17 ;  /* 0x0000001100157202 */ /* 0x000fe40000000f00 */
[----:B------:R-:W-:Y:S02]  /*0ad0*/  MOV R2, R20 ;  /* 0x0000001400027202 */ /* 0x000fe40000000f00 */
[----:B------:R-:W-:Y:S02]  /*0ae0*/  MOV R3, R29 ;  /* 0x0000001d00037202 */ /* 0x000fe40000000f00 */
[----:B------:R-:W-:Y:S02]  /*0af0*/  MOV R8, R22 ;  /* 0x0000001600087202 */ /* 0x000fe40000000f00 */
[----:B--2---:R-:W-:Y:S02]  /*0b00*/  MOV R6, R15 ;  /* 0x0000000f00067202 */ /* 0x004fe40000000f00 */
[----:B------:R-:W-:-:S02]  /*0b10*/  MOV R7, R18 ;  /* 0x0000001200077202 */ /* 0x000fc40000000f00 */
[----:B---3--:R-:W-:-:S07]  /*0b20*/  MOV R13, R14 ;  /* 0x0000000e000d7202 */ /* 0x008fce0000000f00 */
.L_x_3:
[----:B------:R-:W-:Y:S05]  /*0b30*/  @!P0 BRA `(.L_x_0) ;  /* 0x0000000400088947 */ /* 0x000fea0003800000 */
[----:B------:R-:W-:Y:S02]  /*0b40*/  ISETP.NE.AND P1, PT, R16, 0x1, PT ;  /* 0x000000011000780c */ /* 0x000fe40003f25270 */
[----:B------:R-:W-:Y:S02]  /*0b50*/  LOP3.LUT R12, R12, 0x1, RZ, 0xc0, !PT ;  /* 0x000000010c0c7812 */ /* 0x000fe400078ec0ff */
[----:B------:R-:W-:Y:S02]  /*0b60*/  MOV R14, R13 ;  /* 0x0000000d000e7202 */ /* 0x000fe40000000f00 */
[----:B------:R-:W-:-:S07]  /*0b70*/  ISETP.NE.U32.AND P0, PT, R12, 0x1, PT ;  /* 0x000000010c00780c */ /* 0x000fce0003f05070 */
[----:B------:R-:W-:Y:S06]  /*0b80*/  @!P1 BRA `(.L_x_4) ;  /* 0x0000000000889947 */ /* 0x000fec0003800000 */
[C-C-:B------:R-:W-:Y:S01]  /*0b90*/  FADD R10, R17.reuse, R0.reuse ;  /* 0x00000000110a7221 */ /* 0x140fe20000000000 */
[----:B------:R-:W-:-:S03]  /*0ba0*/  FADD R12, R17, -R0 ;  /* 0x80000000110c7221 */ /* 0x000fc60000000000 */
[--C-:B------:R-:W-:Y:S01]  /*0bb0*/  FADD R15, R10, R13.reuse ;  /* 0x0000000d0a0f7221 */ /* 0x100fe20000000000 */
[--C-:B------:R-:W-:Y:S01]  /*0bc0*/  FADD R17, R12, R13.reuse ;  /* 0x0000000d0c117221 */ /* 0x100fe20000000000 */
[----:B------:R-:W-:Y:S01]  /*0bd0*/  FADD R21, R10, -R13 ;  /* 0x8000000d0a157221 */ /* 0x000fe20000000000 */
[----:B------:R-:W-:Y:S02]  /*0be0*/  IMAD.WIDE.U32 R10, R19, 0x4, R4 ;  /* 0x00000004130a7825 */ /* 0x000fe400078e0004 */
[----:B------:R0:W-:Y:S04]  /*0bf0*/  STG.E desc[UR4][R2.64], R15 ;  /* 0x0000000f02007986 */ /* 0x0001e8000c101904 */
[----:B------:R-:W-:Y:S04]  /*0c00*/  STG.E desc[UR4][R8.64], R17 ;  /* 0x0000001108007986 */ /* 0x000fe8000c101904 */
[----:B------:R1:W-:Y:S04]  /*0c10*/  STG.E desc[UR4][R6.64], R21 ;  /* 0x0000001506007986 */ /* 0x0003e8000c101904 */
[----:B------:R-:W2:Y:S01]  /*0c20*/  LDG.E R12, desc[UR4][R10.64] ;  /* 0x000000040a0c7981 */ /* 0x000ea2000c1e1900 */
[C-C-:B------:R-:W-:Y:S01]  /*0c30*/  FADD R23, R0.reuse, R13.reuse ;  /* 0x0000000d00177221 */ /* 0x140fe20000000000 */
[----:B------:R-:W-:Y:S01]  /*0c40*/  FADD R27, R0, -R13 ;  /* 0x8000000d001b7221 */ /* 0x000fe20000000000 */
[----:B------:R-:W-:-:S02]  /*0c50*/  IADD3 R20, P1, PT, R8, 0x8, RZ ;  /* 0x0000000808147810 */ /* 0x000fc40007f3e0ff */
[C---:B--2---:R-:W-:Y:S01]  /*0c60*/  FADD R25, R12.reuse, R23 ;  /* 0x000000170c197221 */ /* 0x044fe20000000000 */
[C---:B------:R-:W-:Y:S01]  /*0c70*/  FADD R27, R12.reuse, R27 ;  /* 0x0000001b0c1b7221 */ /* 0x040fe20000000000 */
[----:B------:R-:W-:-:S03]  /*0c80*/  FADD R23, -R12, R23 ;  /* 0x000000170c177221 */ /* 0x000fc60000000100 */
[----:B------:R2:W-:Y:S04]  /*0c90*/  STG.E desc[UR4][R2.64+0x4], R25 ;  /* 0x0000041902007986 */ /* 0x0005e8000c101904 */
[----:B------:R3:W-:Y:S04]  /*0ca0*/  STG.E desc[UR4][R8.64+0x4], R27 ;  /* 0x0000041b08007986 */ /* 0x0007e8000c101904 */
[----:B------:R4:W-:Y:S04]  /*0cb0*/  STG.E desc[UR4][R6.64+0x4], R23 ;  /* 0x0000041706007986 */ /* 0x0009e8000c101904 */
[----:B------:R2:W5:Y:S01]  /*0cc0*/  LDG.E R14, desc[UR4][R10.64+0x4] ;  /* 0x000004040a0e7981 */ /* 0x000562000c1e1900 */
[----:B------:R-:W-:-:S02]  /*0cd0*/  IADD3 R18, P2, PT, R2, 0x8, RZ ;  /* 0x0000000802127810 */ /* 0x000fc40007f5e0ff */
[----:B0-----:R-:W-:Y:S02]  /*0ce0*/  IADD3 R15, P3, PT, R6, 0x8, RZ ;  /* 0x00000008060f7810 */ /* 0x001fe40007f7e0ff */
[----:B------:R-:W-:Y:S02]  /*0cf0*/  IADD3.X R29, PT, PT, RZ, R9, RZ, P1, !PT ;  /* 0x00000009ff1d7210 */ /* 0x000fe40000ffe4ff */
[----:B-1----:R-:W-:Y:S02]  /*0d00*/  IADD3.X R21, PT, PT, RZ, R3, RZ, P2, !PT ;  /* 0x00000003ff157210 */ /* 0x002fe400017fe4ff */
[----:B------:R-:W-:Y:S02]  /*0d10*/  IADD3.X R16, PT, PT, RZ, R7, RZ, P3, !PT ;  /* 0x00000007ff107210 */ /* 0x000fe40001ffe4ff */
[----:B------:R-:W-:Y:S02]  /*0d20*/  IADD3 R19, PT, PT, R19, 0x2, RZ ;  /* 0x0000000213137810 */ /* 0x000fe40007ffe0ff */
[----:B------:R-:W-:-:S02]  /*0d30*/  MOV R17, R13 ;  /* 0x0000000d00117202 */ /* 0x000fc40000000f00 */
[----:B------:R-:W-:Y:S02]  /*0d40*/  MOV R0, R12 ;  /* 0x0000000c00007202 */ /* 0x000fe40000000f00 */
[----:B--2---:R-:W-:Y:S02]  /*0d50*/  MOV R2, R18 ;  /* 0x0000001200027202 */ /* 0x004fe40000000f00 */
[----:B------:R-:W-:Y:S02]  /*0d60*/  MOV R3, R21 ;  /* 0x0000001500037202 */ /* 0x000fe40000000f00 */
[----:B---3--:R-:W-:Y:S02]  /*0d70*/  MOV R8, R20 ;  /* 0x0000001400087202 */ /* 0x008fe40000000f00 */
[----:B------:R-:W-:Y:S02]  /*0d80*/  MOV R9, R29 ;  /* 0x0000001d00097202 */ /* 0x000fe40000000f00 */
[----:B----4-:R-:W-:-:S02]  /*0d90*/  MOV R6, R15 ;  /* 0x0000000f00067202 */ /* 0x010fc40000000f00 */
[----:B------:R-:W-:-:S07]  /*0da0*/  MOV R7, R16 ;  /* 0x0000001000077202 */ /* 0x000fce0000000f00 */
.L_x_4:
[----:B------:R-:W-:Y:S01]  /*0db0*/  MOV R21, R13 ;  /* 0x0000000d00157202 */ /* 0x000fe20000000f00 */
[----:B------:R-:W-:Y:S06]  /*0dc0*/  @P0 BRA `(.L_x_0) ;  /* 0x0000000000640947 */ /* 0x000fec0003800000 */
[C-C-:B------:R-:W-:Y:S01]  /*0dd0*/  FADD R11, R0.reuse, R17.reuse ;  /* 0x00000011000b7221 */ /* 0x140fe20000000000 */
[----:B------:R-:W-:Y:S01]  /*0de0*/  FADD R17, -R0, R17 ;  /* 0x0000001100117221 */ /* 0x000fe20000000100 */
[----:B------:R-:W-:-:S04]  /*0df0*/  IMAD.WIDE.U32 R4, R19, 0x4, R4 ;  /* 0x0000000413047825 */ /* 0x000fc800078e0004 */
[C---:B-----5:R-:W-:Y:S01]  /*0e00*/  FADD R13, R14.reuse, R11 ;  /* 0x0000000b0e0d7221 */ /* 0x060fe20000000000 */
[C---:B------:R-:W-:Y:S01]  /*0e10*/  FADD R17, R14.reuse, R17 ;  /* 0x000000110e117221 */ /* 0x040fe20000000000 */
[----:B------:R-:W-:-:S03]  /*0e20*/  FADD R11, -R14, R11 ;  /* 0x0000000b0e0b7221 */ /* 0x000fc60000000100 */
[----:B------:R0:W-:Y:S04]  /*0e30*/  STG.E desc[UR4][R2.64], R13 ;  /* 0x0000000d02007986 */ /* 0x0001e8000c101904 */
[----:B------:R1:W-:Y:S04]  /*0e40*/  STG.E desc[UR4][R8.64], R17 ;  /* 0x0000001108007986 */ /* 0x0003e8000c101904 */
[----:B------:R2:W-:Y:S04]  /*0e50*/  STG.E desc[UR4][R6.64], R11 ;  /* 0x0000000b06007986 */ /* 0x0005e8000c101904 */
[----:B------:R-:W3:Y:S01]  /*0e60*/  LDG.E R4, desc[UR4][R4.64] ;  /* 0x0000000404047981 */ /* 0x000ee2000c1e1900 */
[----:B------:R-:W-:-:S02]  /*0e70*/  IADD3 R16, P0, PT, R2, 0x4, RZ ;  /* 0x0000000402107810 */ /* 0x000fc40007f1e0ff */
[----:B------:R-:W-:Y:S02]  /*0e80*/  IADD3 R12, P1, PT, R8, 0x4, RZ ;  /* 0x00000004080c7810 */ /* 0x000fe40007f3e0ff */
[----:B------:R-:W-:Y:S02]  /*0e90*/  IADD3 R10, P2, PT, R6, 0x4, RZ ;  /* 0x00000004060a7810 */ /* 0x000fe40007f5e0ff */
[----:B------:R-:W-:Y:S02]  /*0ea0*/  IADD3.X R23, PT, PT, RZ, R3, RZ, P0, !PT ;  /* 0x00000003ff177210 */ /* 0x000fe400007fe4ff */
[----:B------:R-:W-:Y:S02]  /*0eb0*/  IADD3.X R19, PT, PT, RZ, R9, RZ, P1, !PT ;  /* 0x00000009ff137210 */ /* 0x000fe40000ffe4ff */
[----:B------:R-:W-:Y:S02]  /*0ec0*/  IADD3.X R15, PT, PT, RZ, R7, RZ, P2, !PT ;  /* 0x00000007ff0f7210 */ /* 0x000fe400017fe4ff */
[----:B------:R-:W-:-:S02]  /*0ed0*/  MOV R21, R0 ;  /* 0x0000000000157202 */ /* 0x000fc40000000f00 */
[----:B------:R-:W-:Y:S02]  /*0ee0*/  MOV R0, R14 ;  /* 0x0000000e00007202 */ /* 0x000fe40000000f00 */
[----:B0-----:R-:W-:Y:S02]  /*0ef0*/  MOV R2, R16 ;  /* 0x0000001000027202 */ /* 0x001fe40000000f00 */
[----:B------:R-:W-:Y:S02]  /*0f00*/  MOV R3, R23 ;  /* 0x0000001700037202 */ /* 0x000fe40000000f00 */
[----:B-1----:R-:W-:Y:S02]  /*0f10*/  MOV R8, R12 ;  /* 0x0000000c00087202 */ /* 0x002fe40000000f00 */
[----:B------:R-:W-:Y:S02]  /*0f20*/  MOV R9, R19 ;  /* 0x0000001300097202 */ /* 0x000fe40000000f00 */
[----:B--2---:R-:W-:-:S02]  /*0f30*/  MOV R6, R10 ;  /* 0x0000000a00067202 */ /* 0x004fc40000000f00 */
[----:B------:R-:W-:Y:S02]  /*0f40*/  MOV R7, R15 ;  /* 0x0000000f00077202 */ /* 0x000fe40000000f00 */
[----:B---3--:R-:W-:-:S07]  /*0f50*/  MOV R14, R4 ;  /* 0x00000004000e7202 */ /* 0x008fce0000000f00 */
.L_x_0:
[C-C-:B-----5:R-:W-:Y:S01]  /*0f60*/  FADD R5, R21.reuse, R0.reuse ;  /* 0x0000000015057221 */ /* 0x160fe20000000000 */
[----:B------:R-:W-:-:S03]  /*0f70*/  FADD R21, R21, -R0 ;  /* 0x8000000015157221 */ /* 0x000fc60000000000 */
[--C-:B------:R-:W-:Y:S01]  /*0f80*/  FADD R11, R5, R14.reuse ;  /* 0x0000000e050b7221 */ /* 0x100fe20000000000 */
[--C-:B------:R-:W-:Y:S01]  /*0f90*/  FADD R21, R21, R14.reuse ;  /* 0x0000000e15157221 */ /* 0x100fe20000000000 */
[----:B------:R-:W-:-:S03]  /*0fa0*/  FADD R5, R5, -R14 ;  /* 0x8000000e05057221 */ /* 0x000fc60000000000 */
[----:B------:R-:W-:Y:S04]  /*0fb0*/  STG.E desc[UR4][R2.64], R11 ;  /* 0x0000000b02007986 */ /* 0x000fe8000c101904 */
[----:B------:R-:W-:Y:S04]  /*0fc0*/  STG.E desc[UR4][R8.64], R21 ;  /* 0x0000001508007986 */ /* 0x000fe8000c101904 */
[----:B------:R-:W-:Y:S01]  /*0fd0*/  STG.E desc[UR4][R6.64], R5 ;  /* 0x0000000506007986 */ /* 0x000fe2000c101904 */
[----:B------:R-:W-:Y:S05]  /*0fe0*/  EXIT ;  /* 0x000000000000794d */ /* 0x000fea0003800000 */
.L_x_5:
[----:B------:R-:W-:-:S00]  /*0ff0*/  BRA `(.L_x_5) ;  /* 0xfffffffc00fc7947 */ /* 0x000fc0000383ffff */
[----:B------:R-:W-:-:S00]  /*1000*/  NOP ;  /* 0x0000000000007918 */ /* 0x000fc00000000000 */
[----:B------:R-:W-:-:S00]  /*1010*/  NOP ;  /* 0x0000000000007918 */ /* 0x000fc00000000000 */
[----:B------:R-:W-:-:S00]  /*1020*/  NOP ;  /* 0x0000000000007918 */ /* 0x000fc00000000000 */
[----:B------:R-:W-:-:S00]  /*1030*/  NOP ;  /* 0x0000000000007918 */ /* 0x000fc00000000000 */
[----:B------:R-:W-:-:S00]  /*1040*/  NOP ;  /* 0x0000000000007918 */ /* 0x000fc00000000000 */
[----:B------:R-:W-:-:S00]  /*1050*/  NOP ;  /* 0x0000000000007918 */ /* 0x000fc00000000000 */
[----:B------:R-:W-:-:S00]  /*1060*/  NOP ;  /* 0x0000000000007918 */ /* 0x000fc00000000000 */
[----:B------:R-:W-:-:S00]  /*1070*/  NOP ;  /* 0x0000000000007918 */ /* 0x000fc00000000000 */
.L_x_6:


//--------------------- .nv.shared.reserved.0     --------------------------
	.section	.nv.shared.reserved.0,"aw",@nobits
	.weak		__nv_reservedSMEM_offset_0_alias
	.size		__nv_reservedSMEM_offset_0_alias, 0, 64
	.other		__nv_reservedSMEM_offset_0_alias,@"STO_CUDA_RESERVED_SHARED STV_DEFAULT"
__nv_reservedSMEM_offset_0_alias:
	.zero		0
	.zero		64


//--------------------- .nv.constant0._Z18ConvolutionRowwisePKfPfiiii --------------------------
	.section	.nv.constant0._Z18ConvolutionRowwisePKfPfiiii,"a",@progbits
	.sectionflags	@""
	.align	4
.nv.constant0._Z18ConvolutionRowwisePKfPfiiii:
	.zero		928


//--------------------- SYMBOLS --------------------------

	.type		.nv.reservedSmem.offset0,@object
	.size		.nv.reservedSmem.offset0,0x4
